	.target	sm_90a

	.elftype	@"ET_EXEC"


//--------------------- .note.nv.tkinfo           --------------------------
	.section	.note.nv.tkinfo,"",@"SHT_NOTE"
	.sectionflags	@"SHF_NOTE_NV_TKINFO"
	.tkinfo
        /*0018*/ 	.word	0x00000002
        /*0030*/ 	.string	""
        /*0030*/ 	.string	"ptxas"
        /*0030*/ 	.string	"Cuda compilation tools, release 13.0, V13.0.88"
        /*0030*/ 	.string	"Build cuda_13.0.r13.0/compiler.36424714_0"
        /*0030*/ 	.string	"-v  -suppress-debug-info  -lineinfo  -arch sm_90a "



//--------------------- .note.nv.cuinfo           --------------------------
	.section	.note.nv.cuinfo,"",@"SHT_NOTE"
	.sectionflags	@"SHF_NOTE_NV_CUINFO"
        /*0018*/ 	.short	0x0002
        /*001a*/ 	.short	0x005a
        /*001c*/ 	.short	0x0082
	.zero		2


//--------------------- .nv.info                  --------------------------
	.section	.nv.info,"",@"SHT_CUDA_INFO"
	.align	4


	//----- nvinfo : EIATTR_REGCOUNT
	.align		4
        /*0000*/ 	.byte	0x04, 0x2f
        /*0002*/ 	.short	(.L_1 - .L_0)
	.align		4
.L_0:
        /*0004*/ 	.word	index@(gluon_mma)
        /*0008*/ 	.word	0x00000060


	//----- nvinfo : EIATTR_FRAME_SIZE
	.align		4
.L_1:
        /*000c*/ 	.byte	0x04, 0x11
        /*000e*/ 	.short	(.L_3 - .L_2)
	.align		4
.L_2:
        /*0010*/ 	.word	index@(gluon_mma)
        /*0014*/ 	.word	0x00000000


	//----- nvinfo : EIATTR_MIN_STACK_SIZE
	.align		4
.L_3:
        /*0018*/ 	.byte	0x04, 0x12
        /*001a*/ 	.short	(.L_5 - .L_4)
	.align		4
.L_4:
        /*001c*/ 	.word	index@(gluon_mma)
        /*0020*/ 	.word	0x00000000
.L_5:


//--------------------- .nv.compat                --------------------------
	.section	.nv.compat,"",@"SHT_CUDA_COMPAT_INFO"
	.align	4
        /*0000*/ 	.byte	0x02, 0x09, 0x01, 0x00, 0x02, 0x02, 0x04, 0x00, 0x02, 0x05, 0x05, 0x00, 0x03, 0x07, 0x01, 0x01
        /*0010*/ 	.byte	0x02, 0x03, 0x00, 0x00, 0x02, 0x06, 0x01, 0x00, 0x04, 0x0b, 0x08, 0x00, 0x00, 0x00, 0x00, 0x00
        /*0020*/ 	.byte	0x00, 0x00, 0x00, 0x00


//--------------------- .nv.info.gluon_mma        --------------------------
	.section	.nv.info.gluon_mma,"",@"SHT_CUDA_INFO"
	.sectionflags	@""
	.align	4


	//----- nvinfo : EIATTR_CUDA_API_VERSION
	.align		4
        /*0000*/ 	.byte	0x04, 0x37
        /*0002*/ 	.short	(.L_7 - .L_6)
.L_6:
        /*0004*/ 	.word	0x00000082


	//----- nvinfo : EIATTR_KPARAM_INFO
	.align		4
.L_7:
        /*0008*/ 	.byte	0x04, 0x17
        /*000a*/ 	.short	(.L_9 - .L_8)
.L_8:
        /*000c*/ 	.word	0x00000000
        /*0010*/ 	.short	0x0004
        /*0012*/ 	.short	0x0020
        /*0014*/ 	.byte	0x00, 0xf4, 0x21, 0x00


	//----- nvinfo : EIATTR_KPARAM_INFO
	.align		4
.L_9:
        /*0018*/ 	.byte	0x04, 0x17
        /*001a*/ 	.short	(.L_11 - .L_10)
.L_10:
        /*001c*/ 	.word	0x00000000
        /*0020*/ 	.short	0x0003
        /*0022*/ 	.short	0x0018
        /*0024*/ 	.byte	0x00, 0xf4, 0x21, 0x00


	//----- nvinfo : EIATTR_KPARAM_INFO
	.align		4
.L_11:
        /*0028*/ 	.byte	0x04, 0x17
        /*002a*/ 	.short	(.L_13 - .L_12)
.L_12:
        /*002c*/ 	.word	0x00000000
        /*0030*/ 	.short	0x0002
        /*0032*/ 	.short	0x0010
        /*0034*/ 	.byte	0x00, 0xf4, 0x21, 0x00


	//----- nvinfo : EIATTR_KPARAM_INFO
	.align		4
.L_13:
        /*0038*/ 	.byte	0x04, 0x17
        /*003a*/ 	.short	(.L_15 - .L_14)
.L_14:
        /*003c*/ 	.word	0x00000000
        /*0040*/ 	.short	0x0001
        /*0042*/ 	.short	0x0008
        /*0044*/ 	.byte	0x00, 0xf4, 0x21, 0x00


	//----- nvinfo : EIATTR_KPARAM_INFO
	.align		4
.L_15:
        /*0048*/ 	.byte	0x04, 0x17
        /*004a*/ 	.short	(.L_17 - .L_16)
.L_16:
        /*004c*/ 	.word	0x00000000
        /*0050*/ 	.short	0x0000
        /*0052*/ 	.short	0x0000
        /*0054*/ 	.byte	0x00, 0xf4, 0x21, 0x00


	//----- nvinfo : EIATTR_SPARSE_MMA_MASK
	.align		4
.L_17:
        /*0058*/ 	.byte	0x03, 0x50
        /*005a*/ 	.short	0x0000


	//----- nvinfo : EIATTR_MAXREG_COUNT
	.align		4
        /*005c*/ 	.byte	0x03, 0x1b
        /*005e*/ 	.short	0x00ff


	//----- nvinfo : EIATTR_NUM_BARRIERS
	.align		4
        /*0060*/ 	.byte	0x02, 0x4c
        /*0062*/ 	.byte	0x01
	.zero		1


	//----- nvinfo : EIATTR_MERCURY_ISA_VERSION
	.align		4
        /*0064*/ 	.byte	0x03, 0x5f
        /*0066*/ 	.short	0x0101


	//----- nvinfo : EIATTR_EXIT_INSTR_OFFSETS
	.align		4
        /*0068*/ 	.byte	0x04, 0x1c
        /*006a*/ 	.short	(.L_19 - .L_18)


	//   ....[0]....
.L_18:
        /*006c*/ 	.word	0x00001bd0


	//----- nvinfo : EIATTR_REQNTID
	.align		4
.L_19:
        /*0070*/ 	.byte	0x04, 0x10
        /*0072*/ 	.short	(.L_21 - .L_20)
.L_20:
        /*0074*/ 	.word	0x00000080
        /*0078*/ 	.word	0x00000001
        /*007c*/ 	.word	0x00000001


	//----- nvinfo : EIATTR_CBANK_PARAM_SIZE
	.align		4
.L_21:
        /*0080*/ 	.byte	0x03, 0x19
        /*0082*/ 	.short	0x0028


	//----- nvinfo : EIATTR_PARAM_CBANK
	.align		4
        /*0084*/ 	.byte	0x04, 0x0a
        /*0086*/ 	.short	(.L_23 - .L_22)
	.align		4
.L_22:
        /*0088*/ 	.word	index@(.nv.constant0.gluon_mma)
        /*008c*/ 	.short	0x0210
        /*008e*/ 	.short	0x0028


	//----- nvinfo : EIATTR_SW_WAR
	.align		4
.L_23:
        /*0090*/ 	.byte	0x04, 0x36
        /*0092*/ 	.short	(.L_25 - .L_24)
.L_24:
        /*0094*/ 	.word	0x00000008
.L_25:


//--------------------- .nv.callgraph             --------------------------
	.section	.nv.callgraph,"",@"SHT_CUDA_CALLGRAPH"
	.align	4
	.sectionentsize	8
	.align		4
        /*0000*/ 	.word	0x00000000
	.align		4
        /*0004*/ 	.word	0xffffffff
	.align		4
        /*0008*/ 	.word	0x00000000
	.align		4
        /*000c*/ 	.word	0xfffffffe
	.align		4
        /*0010*/ 	.word	0x00000000
	.align		4
        /*0014*/ 	.word	0xfffffffd
	.align		4
        /*0018*/ 	.word	0x00000000
	.align		4
        /*001c*/ 	.word	0xfffffffc


//--------------------- .text.gluon_mma           --------------------------
	.section	.text.gluon_mma,"ax",@progbits
	.align	128
        .global         gluon_mma
        .type           gluon_mma,@function
        .size           gluon_mma,(.L_x_1 - gluon_mma)
        .other          gluon_mma,@"STO_CUDA_ENTRY STV_DEFAULT"
gluon_mma:
.text.gluon_mma:
[----:B------:R-:W-:Y:S01]  /*0000*/  LDC R1, c[0x0][0x28] ;  /* 0x00000a00ff017b82 */ /* 0x000fe20000000800 */
[----:B------:R-:W0:Y:S07]  /*0010*/  S2R R2, SR_TID.X ;  /* 0x0000000000027919 */ /* 0x000e2e0000002100 */
[----:B------:R-:W1:Y:S01]  /*0020*/  LDC.64 R4, c[0x0][0x210] ;  /* 0x00008400ff047b82 */ /* 0x000e620000000a00 */
[----:B------:R-:W-:Y:S01]  /*0030*/  ULDC.64 UR4, c[0x0][0x210] ;  /* 0x0000840000047ab9 */ /* 0x000fe20000000a00 */
[----:B------:R-:W-:Y:S01]  /*0040*/  ULDC.64 UR14, c[0x0][0x208] ;  /* 0x00008200000e7ab9 */ /* 0x000fe20000000a00 */
[C---:B0-----:R-:W-:Y:S01]  /*0050*/  IMAD.SHL.U32 R0, R2.reuse, 0x2, RZ ;  /* 0x0000000202007824 */ /* 0x041fe200078e00ff */
[----:B------:R-:W-:-:S02]  /*0060*/  LOP3.LUT R89, R2, 0x60, RZ, 0xc0, !PT ;  /* 0x0000006002597812 */ /* 0x000fc400078ec0ff */
[----:B------:R-:W-:Y:S02]  /*0070*/  LOP3.LUT R2, R2, 0x1f, RZ, 0xc0, !PT ;  /* 0x0000001f02027812 */ /* 0x000fe400078ec0ff */
[----:B------:R-:W-:Y:S01]  /*0080*/  LOP3.LUT R0, R0, 0xc0, RZ, 0xc0, !PT ;  /* 0x000000c000007812 */ /* 0x000fe200078ec0ff */
[----:B------:R-:W-:-:S03]  /*0090*/  IMAD.SHL.U32 R3, R89, 0x2, RZ ;  /* 0x0000000259037824 */ /* 0x000fc600078e00ff */
[----:B------:R-:W-:Y:S01]  /*00a0*/  LEA R6, P0, R0, UR4, 0x1 ;  /* 0x0000000400067c11 */ /* 0x000fe2000f8008ff */
[----:B-1----:R-:W-:-:S03]  /*00b0*/  IMAD.WIDE.U32 R4, R3, 0x2, R4 ;  /* 0x0000000203047825 */ /* 0x002fc600078e0004 */
[----:B------:R-:W-:Y:S01]  /*00c0*/  LEA.HI.X R7, R0, UR5, RZ, 0x1, P0 ;  /* 0x0000000500077c11 */ /* 0x000fe200080f0cff */
[----:B------:R-:W-:-:S04]  /*00d0*/  IMAD.WIDE.U32 R4, R2, 0x2, R4 ;  /* 0x0000000202047825 */ /* 0x000fc800078e0004 */
[----:B------:R-:W-:Y:S01]  /*00e0*/  IMAD.WIDE.U32 R6, R2, 0x2, R6 ;  /* 0x0000000202067825 */ /* 0x000fe200078e0006 */
[----:B------:R-:W2:Y:S04]  /*00f0*/  LDG.E.U16 R31, desc[UR14][R4.64] ;  /* 0x0000000e041f7981 */ /* 0x000ea8000c1e1500 */
[----:B------:R0:W3:Y:S04]  /*0100*/  LDG.E.U16 R29, desc[UR14][R6.64+0x3e40] ;  /* 0x003e400e061d7981 */ /* 0x0000e8000c1e1500 */
[----:B------:R-:W4:Y:S04]  /*0110*/  LDG.E.U16 R10, desc[UR14][R4.64+0x40] ;  /* 0x0000400e040a7981 */ /* 0x000f28000c1e1500 */
[----:B------:R-:W5:Y:S04]  /*0120*/  LDG.E.U16 R12, desc[UR14][R4.64+0x200] ;  /* 0x0002000e040c7981 */ /* 0x000f68000c1e1500 */
        /* <DEDUP_REMOVED lines=22> */
[----:B------:R-:W5:Y:S01]  /*0290*/  LDG.E.U16 R9, desc[UR14][R4.64+0x1840] ;  /* 0x0018400e04097981 */ /* 0x000f62000c1e1500 */
[----:B0-----:R-:W-:-:S02]  /*02a0*/  LEA R7, R89, R2, 0x1 ;  /* 0x0000000259077211 */ /* 0x001fc400078e08ff */
[----:B------:R-:W-:Y:S01]  /*02b0*/  SHF.R.U32.HI R0, RZ, 0x1, R89 ;  /* 0x00000001ff007819 */ /* 0x000fe20000011659 */
[----:B------:R-:W0:Y:S01]  /*02c0*/  S2UR UR12, SR_CgaCtaId ;  /* 0x00000000000c79c3 */ /* 0x000e220000008800 */
[----:B------:R-:W-:Y:S01]  /*02d0*/  UMOV UR4, 0x400 ;  /* 0x0000040000047882 */ /* 0x000fe20000000000 */
[----:B------:R-:W-:Y:S01]  /*02e0*/  IMAD.SHL.U32 R7, R7, 0x2, RZ ;  /* 0x0000000207077824 */ /* 0x000fe200078e00ff */
[----:B------:R-:W5:Y:S04]  /*02f0*/  LDG.E.U16 R13, desc[UR14][R4.64+0x1a00] ;  /* 0x001a000e040d7981 */ /* 0x000f68000c1e1500 */
[----:B------:R-:W-:Y:S01]  /*0300*/  LOP3.LUT R0, R7, R0, RZ, 0x3c, !PT ;  /* 0x0000000007007212 */ /* 0x000fe200078e3cff */
[----:B------:R-:W5:Y:S01]  /*0310*/  LDG.E.U16 R15, desc[UR14][R4.64+0x1a40] ;  /* 0x001a400e040f7981 */ /* 0x000f62000c1e1500 */
[----:B------:R-:W1:Y:S03]  /*0320*/  LDC.64 R6, c[0x0][0x218] ;  /* 0x00008600ff067b82 */ /* 0x000e660000000a00 */
[----:B------:R-:W5:Y:S04]  /*0330*/  LDG.E.U16 R17, desc[UR14][R4.64+0x1c00] ;  /* 0x001c000e04117981 */ /* 0x000f68000c1e1500 */
[----:B------:R-:W5:Y:S04]  /*0340*/  LDG.E.U16 R19, desc[UR14][R4.64+0x1c40] ;  /* 0x001c400e04137981 */ /* 0x000f68000c1e1500 */
[----:B------:R-:W5:Y:S01]  /*0350*/  LDG.E.U16 R21, desc[UR14][R4.64+0x1e00] ;  /* 0x001e000e04157981 */ /* 0x000f62000c1e1500 */
[----:B0-----:R-:W-:-:S03]  /*0360*/  ULEA UR12, UR12, UR4, 0x18 ;  /* 0x000000040c0c7291 */ /* 0x001fc6000f8ec03f */
[----:B------:R-:W5:Y:S04]  /*0370*/  LDG.E.U16 R23, desc[UR14][R4.64+0x1e40] ;  /* 0x001e400e04177981 */ /* 0x000f68000c1e1500 */
[----:B------:R-:W5:Y:S01]  /*0380*/  LDG.E.U16 R25, desc[UR14][R4.64+0x2000] ;  /* 0x0020000e04197981 */ /* 0x000f62000c1e1500 */
[----:B-1----:R-:W-:-:S03]  /*0390*/  IMAD.WIDE.U32 R6, R3, 0x2, R6 ;  /* 0x0000000203067825 */ /* 0x002fc600078e0006 */
[----:B------:R-:W5:Y:S04]  /*03a0*/  LDG.E.U16 R27, desc[UR14][R4.64+0x2040] ;  /* 0x0020400e041b7981 */ /* 0x000f68000c1e1500 */
[----:B------:R-:W5:Y:S01]  /*03b0*/  LDG.E.U16 R33, desc[UR14][R4.64+0x2400] ;  /* 0x0024000e04217981 */ /* 0x000f62000c1e1500 */
[----:B------:R-:W-:-:S03]  /*03c0*/  IMAD.WIDE.U32 R6, R2, 0x2, R6 ;  /* 0x0000000202067825 */ /* 0x000fc600078e0006 */
        /* <DEDUP_REMOVED lines=31> */
[----:B--2---:R0:W-:Y:S04]  /*05c0*/  STS.U16 [R0+UR12], R31 ;  /* 0x0000001f00007988 */ /* 0x0041e8000800040c */
[----:B---3--:R1:W-:Y:S04]  /*05d0*/  STS.U16 [R0+UR12+0x3e00], R29 ;  /* 0x003e001d00007988 */ /* 0x0083e8000800040c */
[----:B----4-:R2:W-:Y:S04]  /*05e0*/  STS.U16 [R0+UR12+0x40], R10 ;  /* 0x0000400a00007988 */ /* 0x0105e8000800040c */
[----:B0-----:R-:W3:Y:S04]  /*05f0*/  LDG.E.U16 R31, desc[UR14][R4.64+0x2240] ;  /* 0x0022400e041f7981 */ /* 0x001ee8000c1e1500 */
[----:B-1----:R-:W4:Y:S04]  /*0600*/  LDG.E.U16 R29, desc[UR14][R4.64+0x2200] ;  /* 0x0022000e041d7981 */ /* 0x002f28000c1e1500 */
[----:B-----5:R0:W-:Y:S04]  /*0610*/  STS.U16 [R0+UR12+0x240], R12 ;  /* 0x0002400c00007988 */ /* 0x0201e8000800040c */
[----:B------:R1:W-:Y:S04]  /*0620*/  STS.U16 [R0+UR12+0x200], R14 ;  /* 0x0002000e00007988 */ /* 0x0003e8000800040c */
[----:B------:R5:W-:Y:S04]  /*0630*/  STS.U16 [R0+UR12+0x400], R16 ;  /* 0x0004001000007988 */ /* 0x000be8000800040c */
[----:B------:R-:W-:Y:S04]  /*0640*/  STS.U16 [R0+UR12+0x440], R18 ;  /* 0x0004401200007988 */ /* 0x000fe8000800040c */
        /* <DEDUP_REMOVED lines=14> */
[----:B------:R5:W-:Y:S04]  /*0730*/  STS.U16 [R0+UR12+0x1400], R87 ;  /* 0x0014005700007988 */ /* 0x000be8000800040c */
[----:B------:R5:W-:Y:S04]  /*0740*/  STS.U16 [R0+UR12+0x1440], R8 ;  /* 0x0014400800007988 */ /* 0x000be8000800040c */
[----:B------:R5:W-:Y:S04]  /*0750*/  STS.U16 [R0+UR12+0x1640], R93 ;  /* 0x0016405d00007988 */ /* 0x000be8000800040c */
[----:B------:R5:W-:Y:S04]  /*0760*/  STS.U16 [R0+UR12+0x1600], R91 ;  /* 0x0016005b00007988 */ /* 0x000be8000800040c */
[----:B------:R-:W-:Y:S04]  /*0770*/  STS.U16 [R0+UR12+0x1800], R11 ;  /* 0x0018000b00007988 */ /* 0x000fe8000800040c */
[----:B------:R5:W-:Y:S04]  /*0780*/  STS.U16 [R0+UR12+0x1840], R9 ;  /* 0x0018400900007988 */ /* 0x000be8000800040c */
[----:B------:R-:W4:Y:S04]  /*0790*/  LDG.E.U16 R5, desc[UR14][R6.64+0x40] ;  /* 0x0000400e06057981 */ /* 0x000f28000c1e1500 */
[----:B------:R-:W4:Y:S04]  /*07a0*/  LDG.E.U16 R4, desc[UR14][R6.64+0x200] ;  /* 0x0002000e06047981 */ /* 0x000f28000c1e1500 */
[----:B--2---:R-:W2:Y:S04]  /*07b0*/  LDG.E.U16 R10, desc[UR14][R6.64+0x240] ;  /* 0x0002400e060a7981 */ /* 0x004ea8000c1e1500 */
[----:B0-----:R-:W2:Y:S04]  /*07c0*/  LDG.E.U16 R12, desc[UR14][R6.64+0x400] ;  /* 0x0004000e060c7981 */ /* 0x001ea8000c1e1500 */
[----:B-1----:R-:W2:Y:S04]  /*07d0*/  LDG.E.U16 R14, desc[UR14][R6.64+0x440] ;  /* 0x0004400e060e7981 */ /* 0x002ea8000c1e1500 */
[----:B-----5:R-:W5:Y:S04]  /*07e0*/  LDG.E.U16 R16, desc[UR14][R6.64+0x600] ;  /* 0x0006000e06107981 */ /* 0x020f68000c1e1500 */
        /* <DEDUP_REMOVED lines=43> */
[----:B---3--:R-:W-:Y:S04]  /*0aa0*/  STS.U16 [R0+UR12+0x2200], R31 ;  /* 0x0022001f00007988 */ /* 0x008fe8000800040c */
[----:B----4-:R-:W-:Y:S04]  /*0ab0*/  STS.U16 [R0+UR12+0x2240], R29 ;  /* 0x0022401d00007988 */ /* 0x010fe8000800040c */
        /* <DEDUP_REMOVED lines=17> */
[----:B------:R-:W-:Y:S01]  /*0bd0*/  STS.U16 [R0+UR12+0x5c40], R92 ;  /* 0x005c405c00007988 */ /* 0x000fe2000800040c */
[----:B------:R-:W-:-:S02]  /*0be0*/  UIADD3 UR4, UR12, 0x4000, URZ ;  /* 0x000040000c047890 */ /* 0x000fc4000fffe03f */
[----:B------:R-:W-:Y:S02]  /*0bf0*/  USHF.R.U32.HI UR5, URZ, 0x4, UR12 ;  /* 0x000000043f057899 */ /* 0x000fe4000801160c */
[----:B------:R-:W-:Y:S01]  /*0c00*/  USHF.R.U32.HI UR6, URZ, 0x4, UR4 ;  /* 0x000000043f067899 */ /* 0x000fe20008011604 */
[----:B------:R-:W-:Y:S04]  /*0c10*/  STS.U16 [R0+UR12+0x4040], R5 ;  /* 0x0040400500007988 */ /* 0x000fe8000800040c */
[----:B------:R-:W-:Y:S04]  /*0c20*/  STS.U16 [R0+UR12+0x4240], R4 ;  /* 0x0042400400007988 */ /* 0x000fe8000800040c */
[----:B--2---:R-:W-:Y:S04]  /*0c30*/  STS.U16 [R0+UR12+0x4200], R10 ;  /* 0x0042000a00007988 */ /* 0x004fe8000800040c */
[----:B------:R-:W-:Y:S04]  /*0c40*/  STS.U16 [R0+UR12+0x4400], R12 ;  /* 0x0044000c00007988 */ /* 0x000fe8000800040c */
[----:B------:R-:W-:Y:S04]  /*0c50*/  STS.U16 [R0+UR12+0x4440], R14 ;  /* 0x0044400e00007988 */ /* 0x000fe8000800040c */
[----:B-----5:R-:W-:Y:S04]  /*0c60*/  STS.U16 [R0+UR12+0x4640], R16 ;  /* 0x0046401000007988 */ /* 0x020fe8000800040c */
        /* <DEDUP_REMOVED lines=19> */
[----:B------:R-:W-:Y:S04]  /*0da0*/  STS.U16 [R0+UR12+0x5e40], R9 ;  /* 0x005e400900007988 */ /* 0x000fe8000800040c */
[----:B------:R1:W-:Y:S01]  /*0db0*/  STS.U16 [R0+UR12+0x5e00], R11 ;  /* 0x005e000b00007988 */ /* 0x0003e2000800040c */
[----:B------:R-:W-:Y:S01]  /*0dc0*/  BAR.SYNC.DEFER_BLOCKING 0x0 ;  /* 0x0000000000007b1d */ /* 0x000fe20000010000 */
[----:B------:R-:W-:-:S02]  /*0dd0*/  USGXT.U32 UR4, UR5, 0xe ;  /* 0x0000000e0504789a */ /* 0x000fc40008000000 */
[----:B------:R-:W-:-:S03]  /*0de0*/  USGXT.U32 UR6, UR6, 0xe ;  /* 0x0000000e0606789a */ /* 0x000fc60008000000 */
[----:B------:R-:W-:Y:S01]  /*0df0*/  UMOV UR5, 0x40000040 ;  /* 0x4000004000057882 */ /* 0x000fe20000000000 */
[----:B------:R-:W-:Y:S01]  /*0e00*/  UMOV UR7, 0x40000040 ;  /* 0x4000004000077882 */ /* 0x000fe20000000000 */
[----:B0-----:R-:W-:-:S06]  /*0e10*/  WARPGROUP.ARRIVE ;  /* 0x00000000000079c5 */ /* 0x001fcc0000000000 */
[----:B------:R-:W-:Y:S01]  /*0e20*/  HGMMA.64x64x16.F32 R56, gdesc[UR4].tnspB, RZ, !UPT ;  /* 0x40e00000043879f0 */ /* 0x000fe2000c7008ff */
[----:B------:R-:W-:Y:S02]  /*0e30*/  UIADD3 UR8, UP0, UR4, 0x2, URZ ;  /* 0x0000000204087890 */ /* 0x000fe4000ff1e03f */
[----:B------:R-:W-:Y:S01]  /*0e40*/  UIADD3 UR10, UP1, UR6, 0x80, URZ ;  /* 0x00000080060a7890 */ /* 0x000fe2000ff3e03f */
[----:B------:R-:W-:Y:S01]  /*0e50*/  UMOV UR4, URZ ;  /* 0x0000003f00047c82 */ /* 0x000fe20008000000 */
[----:B------:R-:W-:Y:S01]  /*0e60*/  UMOV UR5, URZ ;  /* 0x0000003f00057c82 */ /* 0x000fe20008000000 */
[----:B------:R-:W-:Y:S02]  /*0e70*/  UIADD3.X UR9, UR4, 0x40000040, URZ, UP0, !UPT ;  /* 0x4000004004097890 */ /* 0x000fe400087fe43f */
[----:B------:R-:W-:-:S09]  /*0e80*/  UIADD3.X UR11, UR5, 0x40000040, URZ, UP1, !UPT ;  /* 0x40000040050b7890 */ /* 0x000fd20008ffe43f */
[----:B------:R-:W-:Y:S01]  /*0e90*/  HGMMA.64x64x16.F32 R56, gdesc[UR8].tnspB, R56 ;  /* 0x40e00000083879f0 */ /* 0x000fe20008700838 */
[----:B------:R-:W-:Y:S02]  /*0ea0*/  UIADD3.64 UR16, UR8, 0x2, URZ ;  /* 0x0000000208107897 */ /* 0x000fe4000fffe03f */
[----:B------:R-:W-:Y:S02]  /*0eb0*/  UIADD3.64 UR18, UR10, 0x80, URZ ;  /* 0x000000800a127897 */ /* 0x000fe4000fffe03f */
[----:B------:R-:W-:Y:S02]  /*0ec0*/  UIADD3.64 UR20, UR8, 0x4, URZ ;  /* 0x0000000408147897 */ /* 0x000fe4000fffe03f */
[----:B------:R-:W-:-:S05]  /*0ed0*/  UIADD3.64 UR22, UR10, 0x100, URZ ;  /* 0x000001000a167897 */ /* 0x000fca000fffe03f */
[----:B------:R-:W-:Y:S01]  /*0ee0*/  HGMMA.64x64x16.F32 R56, gdesc[UR16].tnspB, R56 ;  /* 0x40e00000103879f0 */ /* 0x000fe20008700838 */
[----:B------:R-:W-:-:S03]  /*0ef0*/  UIADD3.64 UR4, UR8, 0x1fe, URZ ;  /* 0x000001fe08047897 */ /* 0x000fc6000fffe03f */
[----:B------:R-:W-:Y:S06]  /*0f00*/  HGMMA.64x64x16.F32 R56, gdesc[UR20].tnspB, R56 ;  /* 0x40e00000143879f0 */ /* 0x000fec0008700838 */
[----:B------:R-:W-:Y:S01]  /*0f10*/  HGMMA.64x64x16.F32 R24, gdesc[UR4].tnspB, RZ, !UPT ;  /* 0x40e00000041879f0 */ /* 0x000fe2000c7008ff */
[----:B------:R-:W-:Y:S01]  /*0f20*/  UIADD3.64 UR4, UR8, 0x200, URZ ;  /* 0x0000020008047897 */ /* 0x000fe2000fffe03f */
[----:B------:R-:W-:Y:S01]  /*0f30*/  UMOV UR6, UR10 ;  /* 0x0000000a00067c82 */ /* 0x000fe20008000000 */
[----:B------:R-:W-:Y:S01]  /*0f40*/  UMOV UR7, UR11 ;  /* 0x0000000b00077c82 */ /* 0x000fe20008000000 */
[----:B------:R-:W-:-:S06]  /*0f50*/  UIADD3.64 UR16, UR8, 0x202, URZ ;  /* 0x0000020208107897 */ /* 0x000fcc000fffe03f */
[----:B------:R-:W-:Y:S01]  /*0f60*/  HGMMA.64x64x16.F32 R24, gdesc[UR4].tnspB, R24 ;  /* 0x40e00000041879f0 */ /* 0x000fe20008700818 */
[----:B------:R-:W-:-:S03]  /*0f70*/  UIADD3.64 UR4, UR8, 0x204, URZ ;  /* 0x0000020408047897 */ /* 0x000fc6000fffe03f */
[----:B------:R-:W-:Y:S01]  /*0f80*/  HGMMA.64x64x16.F32 R24, gdesc[UR16].tnspB, R24 ;  /* 0x40e00000101879f0 */ /* 0x000fe20008700818 */
[----:B------:R-:W-:Y:S01]  /*0f90*/  UMOV UR6, UR22 ;  /* 0x0000001600067c82 */ /* 0x000fe20008000000 */
[----:B------:R-:W-:Y:S01]  /*0fa0*/  UMOV UR7, UR23 ;  /* 0x0000001700077c82 */ /* 0x000fe20008000000 */
[----:B------:R-:W1:Y:S03]  /*0fb0*/  S2R R3, SR_TID.X ;  /* 0x0000000000037919 */ /* 0x000e660000002100 */
[----:B------:R-:W-:Y:S01]  /*0fc0*/  HGMMA.64x64x16.F32 R24, gdesc[UR4].tnspB, R24, gsb0 ;  /* 0x40e00000041879f0 */ /* 0x000fe20008000818 */
[C---:B-1----:R-:W-:Y:S01]  /*0fd0*/  IMAD.SHL.U32 R0, R3.reuse, 0x20, RZ ;  /* 0x0000002003007824 */ /* 0x042fe200078e00ff */
[C---:B------:R-:W-:Y:S01]  /*0fe0*/  SHF.L.U32 R8, R3.reuse, 0x4, RZ ;  /* 0x0000000403087819 */ /* 0x040fe200000006ff */
[----:B------:R-:W-:-:S03]  /*0ff0*/  IMAD.SHL.U32 R9, R3, 0x100, RZ ;  /* 0x0000010003097824 */ /* 0x000fc600078e00ff */
[----:B------:R-:W-:Y:S02]  /*1000*/  LOP3.LUT R5, R0, 0x60, RZ, 0xc0, !PT ;  /* 0x0000006000057812 */ /* 0x000fe400078ec0ff */
[--C-:B------:R-:W-:Y:S02]  /*1010*/  SHF.R.S32.HI R0, RZ, 0x2, R3.reuse ;  /* 0x00000002ff007819 */ /* 0x100fe40000011403 */
[----:B------:R-:W-:Y:S02]  /*1020*/  LOP3.LUT R5, R5, 0x780, R8, 0xf8, !PT ;  /* 0x0000078005057812 */ /* 0x000fe400078ef808 */
[----:B------:R-:W-:Y:S02]  /*1030*/  SGXT R0, R0, 0x1 ;  /* 0x000000010000781a */ /* 0x000fe40000000200 */
[----:B------:R-:W-:Y:S02]  /*1040*/  LOP3.LUT R9, R9, 0x1800, RZ, 0xc0, !PT ;  /* 0x0000180009097812 */ /* 0x000fe400078ec0ff */
[----:B------:R-:W-:-:S02]  /*1050*/  SHF.R.S32.HI R16, RZ, 0x5, R3 ;  /* 0x00000005ff107819 */ /* 0x000fc40000011403 */
[----:B------:R-:W-:Y:S02]  /*1060*/  LOP3.LUT R0, R5, 0x2010, R0, 0xf8, !PT ;  /* 0x0000201005007812 */ /* 0x000fe400078ef800 */
[----:B------:R-:W-:Y:S02]  /*1070*/  LOP3.LUT R9, R9, 0x70, R8, 0xf8, !PT ;  /* 0x0000007009097812 */ /* 0x000fe400078ef808 */
[----:B------:R-:W-:Y:S02]  /*1080*/  SHF.L.U32 R88, R3, 0x1, RZ ;  /* 0x0000000103587819 */ /* 0x000fe400000006ff */
[----:B------:R-:W-:Y:S02]  /*1090*/  SGXT R16, R16, 0x1 ;  /* 0x000000011010781a */ /* 0x000fe40000000200 */
[----:B------:R-:W-:Y:S02]  /*10a0*/  LOP3.LUT R17, R88, 0x80, RZ, 0xc0, !PT ;  /* 0x0000008058117812 */ /* 0x000fe400078ec0ff */
[----:B------:R-:W-:Y:S01]  /*10b0*/  LOP3.LUT R16, R9, 0x2010, R16, 0x78, !PT ;  /* 0x0000201009107812 */ /* 0x000fe200078e7810 */
[----:B------:R-:W-:-:S02]  /*10c0*/  WARPGROUP.DEPBAR.LE gsb0, 0x0 ;  /* 0x00008000000079c5 */ /* 0x000fc40000010000 */
[----:B------:R-:W-:Y:S01]  /*10d0*/  IMAD.MOV.U32 R4, RZ, RZ, R56 ;  /* 0x000000ffff047224 */ /* 0x000fe200078e0038 */
[----:B------:R-:W-:Y:S01]  /*10e0*/  MOV R6, R72 ;  /* 0x0000004800067202 */ /* 0x000fe20000000f00 */
[----:B------:R-:W-:Y:S02]  /*10f0*/  IMAD.MOV.U32 R5, RZ, RZ, R58 ;  /* 0x000000ffff057224 */ /* 0x000fe400078e003a */
[----:B------:R-:W-:Y:S01]  /*1100*/  IMAD.MOV.U32 R7, RZ, RZ, R74 ;  /* 0x000000ffff077224 */ /* 0x000fe200078e004a */
[----:B------:R-:W-:Y:S01]  /*1110*/  BAR.SYNC.DEFER_BLOCKING 0x0 ;  /* 0x0000000000007b1d */ /* 0x000fe20000010000 */
[----:B------:R-:W-:Y:S01]  /*1120*/  IMAD.MOV.U32 R12, RZ, RZ, R60 ;  /* 0x000000ffff0c7224 */ /* 0x000fe200078e003c */
[----:B------:R-:W-:Y:S01]  /*1130*/  MOV R14, R76 ;  /* 0x0000004c000e7202 */ /* 0x000fe20000000f00 */
        /* <DEDUP_REMOVED lines=12> */
[----:B------:R-:W-:-:S02]  /*1200*/  IMAD.MOV.U32 R22, RZ, RZ, R77 ;  /* 0x000000ffff167224 */ /* 0x000fc400078e004d */
[----:B------:R-:W-:Y:S02]  /*1210*/  IMAD.MOV.U32 R23, RZ, RZ, R79 ;  /* 0x000000ffff177224 */ /* 0x000fe400078e004f */
[----:B------:R-:W-:Y:S01]  /*1220*/  IMAD.MOV.U32 R58, RZ, RZ, R81 ;  /* 0x000000ffff3a7224 */ /* 0x000fe200078e0051 */
[----:B------:R0:W-:Y:S01]  /*1230*/  STS.128 [R0+UR12], R4 ;  /* 0x0000000400007988 */ /* 0x0001e20008000c0c */
[----:B------:R-:W-:Y:S02]  /*1240*/  IMAD.MOV.U32 R60, RZ, RZ, R69 ;  /* 0x000000ffff3c7224 */ /* 0x000fe400078e0045 */
[----:B------:R-:W-:Y:S02]  /*1250*/  IMAD.MOV.U32 R61, RZ, RZ, R71 ;  /* 0x000000ffff3d7224 */ /* 0x000fe400078e0047 */
[----:B------:R-:W-:Y:S01]  /*1260*/  IMAD.MOV.U32 R63, RZ, RZ, R87 ;  /* 0x000000ffff3f7224 */ /* 0x000fe200078e0057 */
[----:B------:R-:W-:Y:S01]  /*1270*/  STS.128 [R0+UR12+0x800], R12 ;  /* 0x0008000c00007988 */ /* 0x000fe20008000c0c */
[----:B------:R-:W1:Y:S01]  /*1280*/  LDC.64 R68, c[0x0][0x220] ;  /* 0x00008800ff447b82 */ /* 0x000e620000000a00 */
[----:B0-----:R-:W-:Y:S01]  /*1290*/  IMAD.MOV.U32 R6, RZ, RZ, R80 ;  /* 0x000000ffff067224 */ /* 0x001fe200078e0050 */
[----:B------:R-:W-:Y:S01]  /*12a0*/  IADD3 R80, R16, UR12, R17 ;  /* 0x0000000c10507c10 */ /* 0x000fe2000fffe011 */
[----:B------:R-:W-:Y:S01]  /*12b0*/  IMAD.MOV.U32 R4, RZ, RZ, R64 ;  /* 0x000000ffff047224 */ /* 0x000fe200078e0040 */
[----:B------:R-:W-:Y:S01]  /*12c0*/  MOV R5, R66 ;  /* 0x0000004200057202 */ /* 0x000fe20000000f00 */
[----:B------:R-:W-:Y:S01]  /*12d0*/  IMAD.MOV.U32 R7, RZ, RZ, R82 ;  /* 0x000000ffff077224 */ /* 0x000fe200078e0052 */
[----:B------:R-:W-:Y:S01]  /*12e0*/  LOP3.LUT R82, R0, 0x10, RZ, 0x3c, !PT ;  /* 0x0000001000527812 */ /* 0x000fe200078e3cff */
[----:B------:R-:W-:-:S02]  /*12f0*/  IMAD.MOV.U32 R16, RZ, RZ, R57 ;  /* 0x000000ffff107224 */ /* 0x000fc400078e0039 */
[----:B------:R-:W-:Y:S01]  /*1300*/  IMAD.MOV.U32 R17, RZ, RZ, R59 ;  /* 0x000000ffff117224 */ /* 0x000fe200078e003b */
[----:B------:R-:W-:Y:S01]  /*1310*/  MOV R59, R83 ;  /* 0x00000053003b7202 */ /* 0x000fe20000000f00 */
[----:B------:R-:W-:Y:S01]  /*1320*/  IMAD.MOV.U32 R57, RZ, RZ, R67 ;  /* 0x000000ffff397224 */ /* 0x000fe200078e0043 */
[----:B------:R-:W-:Y:S04]  /*1330*/  STS.128 [R0+UR12+0x1000], R4 ;  /* 0x0010000400007988 */ /* 0x000fe80008000c0c */
[----:B------:R-:W-:Y:S04]  /*1340*/  STS.128 [R0+UR12+0x1800], R8 ;  /* 0x0018000800007988 */ /* 0x000fe80008000c0c */
[----:B------:R-:W-:Y:S04]  /*1350*/  STS.128 [R82+UR12], R16 ;  /* 0x0000001052007988 */ /* 0x000fe80008000c0c */
[----:B------:R-:W-:Y:S04]  /*1360*/  STS.128 [R82+UR12+0x800], R20 ;  /* 0x0008001452007988 */ /* 0x000fe80008000c0c */
[----:B------:R-:W-:Y:S04]  /*1370*/  STS.128 [R82+UR12+0x1000], R56 ;  /* 0x0010003852007988 */ /* 0x000fe80008000c0c */
[----:B------:R-:W-:Y:S01]  /*1380*/  STS.128 [R82+UR12+0x1800], R60 ;  /* 0x0018003c52007988 */ /* 0x000fe20008000c0c */
[----:B------:R-:W-:Y:S01]  /*1390*/  BAR.SYNC.DEFER_BLOCKING 0x0 ;  /* 0x0000000000007b1d */ /* 0x000fe20000010000 */
[----:B------:R-:W-:Y:S01]  /*13a0*/  LOP3.LUT R3, R3, 0x60, RZ, 0xc0, !PT ;  /* 0x0000006003037812 */ /* 0x000fe200078ec0ff */
[----:B------:R-:W-:Y:S01]  /*13b0*/  IMAD.MOV.U32 R72, RZ, RZ, R24 ;  /* 0x000000ffff487224 */ /* 0x000fe200078e0018 */
[----:B-1----:R-:W-:-:S02]  /*13c0*/  LEA R84, P0, R89, R68, 0x3 ;  /* 0x0000004459547211 */ /* 0x002fc400078018ff */
[----:B------:R-:W-:Y:S02]  /*13d0*/  SHF.L.U32 R24, R3, 0x1, RZ ;  /* 0x0000000103187819 */ /* 0x000fe400000006ff */
[----:B------:R-:W-:Y:S02]  /*13e0*/  LOP3.LUT R88, R88, 0xc0, RZ, 0xc0, !PT ;  /* 0x000000c058587812 */ /* 0x000fe400078ec0ff */
[-C--:B------:R-:W-:Y:S01]  /*13f0*/  LEA.HI.X R85, R24, R69.reuse, RZ, 0x2, P0 ;  /* 0x0000004518557211 */ /* 0x080fe200000f14ff */
[----:B------:R-:W0:Y:S04]  /*1400*/  LDS.128 R4, [R80] ;  /* 0x0000000050047984 */ /* 0x000e280000000c00 */
[----:B------:R-:W1:Y:S04]  /*1410*/  LDS.128 R8, [R80+0x100] ;  /* 0x0001000050087984 */ /* 0x000e680000000c00 */
[----:B------:R-:W2:Y:S04]  /*1420*/  LDS.128 R12, [R80+0x200] ;  /* 0x00020000500c7984 */ /* 0x000ea80000000c00 */
[----:B------:R-:W3:Y:S04]  /*1430*/  LDS.128 R16, [R80+0x300] ;  /* 0x0003000050107984 */ /* 0x000ee80000000c00 */
[----:B------:R-:W4:Y:S04]  /*1440*/  LDS.128 R20, [R80+0x400] ;  /* 0x0004000050147984 */ /* 0x000f280000000c00 */
[----:B------:R-:W5:Y:S04]  /*1450*/  LDS.128 R56, [R80+0x500] ;  /* 0x0005000050387984 */ /* 0x000f680000000c00 */
[----:B------:R-:W5:Y:S04]  /*1460*/  LDS.128 R60, [R80+0x600] ;  /* 0x00060000503c7984 */ /* 0x000f680000000c00 */
[----:B------:R-:W5:Y:S01]  /*1470*/  LDS.128 R64, [R80+0x700] ;  /* 0x0007000050407984 */ /* 0x000f620000000c00 */
[C---:B------:R-:W-:Y:S01]  /*1480*/  LEA R76, P0, R88.reuse, R68, 0x2 ;  /* 0x00000044584c7211 */ /* 0x040fe200078010ff */
[----:B------:R-:W-:Y:S01]  /*1490*/  IMAD.MOV.U32 R74, RZ, RZ, R40 ;  /* 0x000000ffff4a7224 */ /* 0x000fe200078e0028 */
[----:B------:R-:W-:Y:S01]  /*14a0*/  MOV R73, R26 ;  /* 0x0000001a00497202 */ /* 0x000fe20000000f00 */
[----:B------:R-:W-:Y:S01]  /*14b0*/  IMAD.MOV.U32 R75, RZ, RZ, R42 ;  /* 0x000000ffff4b7224 */ /* 0x000fe200078e002a */
[----:B------:R-:W-:Y:S01]  /*14c0*/  BAR.SYNC.DEFER_BLOCKING 0x0 ;  /* 0x0000000000007b1d */ /* 0x000fe20000010000 */
[----:B------:R-:W-:Y:S01]  /*14d0*/  LEA.HI.X R77, R88, R69, RZ, 0x2, P0 ;  /* 0x00000045584d7211 */ /* 0x000fe200000f14ff */
[----:B------:R-:W-:Y:S01]  /*14e0*/  IMAD.WIDE.U32 R84, R2, 0x4, R84 ;  /* 0x0000000402547825 */ /* 0x000fe200078e0054 */
[----:B------:R-:W-:-:S03]  /*14f0*/  MOV R70, R44 ;  /* 0x0000002c00467202 */ /* 0x000fc60000000f00 */
[----:B------:R-:W-:Y:S01]  /*1500*/  IMAD.WIDE.U32 R2, R2, 0x4, R76 ;  /* 0x0000000402027825 */ /* 0x000fe200078e004c */
[----:B------:R-:W-:-:S03]  /*1510*/  MOV R77, R38 ;  /* 0x00000026004d7202 */ /* 0x000fc60000000f00 */
[----:B------:R-:W-:Y:S02]  /*1520*/  IMAD.MOV.U32 R68, RZ, RZ, R28 ;  /* 0x000000ffff447224 */ /* 0x000fe400078e001c */
        /* <DEDUP_REMOVED lines=9> */
[----:B------:R0:W-:Y:S01]  /*15c0*/  STS.128 [R0+UR12], R72 ;  /* 0x0000004800007988 */ /* 0x0001e20008000c0c */
        /* <DEDUP_REMOVED lines=8> */
[----:B0-----:R-:W-:Y:S01]  /*1650*/  IMAD.MOV.U32 R72, RZ, RZ, R32 ;  /* 0x000000ffff487224 */ /* 0x001fe200078e0020 */
[----:B------:R-:W-:Y:S01]  /*1660*/  MOV R73, R34 ;  /* 0x0000002200497202 */ /* 0x000fe20000000f00 */
[----:B------:R-:W-:Y:S01]  /*1670*/  IMAD.MOV.U32 R32, RZ, RZ, R33 ;  /* 0x000000ffff207224 */ /* 0x000fe200078e0021 */
[----:B------:R-:W-:Y:S01]  /*1680*/  MOV R75, R50 ;  /* 0x00000032004b7202 */ /* 0x000fe20000000f00 */
[----:B------:R-:W-:Y:S01]  /*1690*/  IMAD.MOV.U32 R74, RZ, RZ, R48 ;  /* 0x000000ffff4a7224 */ /* 0x000fe200078e0030 */
[----:B------:R-:W-:Y:S01]  /*16a0*/  MOV R33, R35 ;  /* 0x0000002300217202 */ /* 0x000fe20000000f00 */
[----:B------:R-:W-:Y:S01]  /*16b0*/  IMAD.MOV.U32 R34, RZ, RZ, R49 ;  /* 0x000000ffff227224 */ /* 0x000fe200078e0031 */
[----:B------:R-:W-:Y:S01]  /*16c0*/  MOV R35, R51 ;  /* 0x0000003300237202 */ /* 0x000fe20000000f00 */
[----:B------:R-:W-:Y:S04]  /*16d0*/  STS.128 [R0+UR12+0x800], R68 ;  /* 0x0008004400007988 */ /* 0x000fe80008000c0c */
[----:B------:R-:W-:Y:S04]  /*16e0*/  STS.128 [R0+UR12+0x1000], R72 ;  /* 0x0010004800007988 */ /* 0x000fe80008000c0c */
[----:B------:R-:W-:Y:S04]  /*16f0*/  STS.128 [R0+UR12+0x1800], R76 ;  /* 0x0018004c00007988 */ /* 0x000fe80008000c0c */
[----:B------:R-:W-:Y:S04]  /*1700*/  STS.128 [R82+UR12], R24 ;  /* 0x0000001852007988 */ /* 0x000fe80008000c0c */
[----:B------:R-:W-:Y:S04]  /*1710*/  STS.128 [R82+UR12+0x800], R28 ;  /* 0x0008001c52007988 */ /* 0x000fe80008000c0c */
[----:B------:R-:W-:Y:S04]  /*1720*/  STS.128 [R82+UR12+0x1000], R32 ;  /* 0x0010002052007988 */ /* 0x000fe80008000c0c */
[----:B------:R-:W-:Y:S01]  /*1730*/  STS.128 [R82+UR12+0x1800], R36 ;  /* 0x0018002452007988 */ /* 0x000fe20008000c0c */
[----:B------:R-:W-:Y:S06]  /*1740*/  BAR.SYNC.DEFER_BLOCKING 0x0 ;  /* 0x0000000000007b1d */ /* 0x000fec0000010000 */
[----:B------:R-:W-:Y:S04]  /*1750*/  STG.E desc[UR14][R84.64], R4 ;  /* 0x0000000454007986 */ /* 0x000fe8000c10190e */
[----:B------:R-:W-:Y:S04]  /*1760*/  STG.E desc[UR14][R84.64+0x80], R6 ;  /* 0x0000800654007986 */ /* 0x000fe8000c10190e */
[----:B-1----:R-:W-:Y:S04]  /*1770*/  STG.E desc[UR14][R84.64+0x400], R8 ;  /* 0x0004000854007986 */ /* 0x002fe8000c10190e */
[----:B------:R-:W-:Y:S04]  /*1780*/  STG.E desc[UR14][R84.64+0x480], R10 ;  /* 0x0004800a54007986 */ /* 0x000fe8000c10190e */
[----:B------:R-:W-:Y:S04]  /*1790*/  STG.E desc[UR14][R84.64+0x800], R5 ;  /* 0x0008000554007986 */ /* 0x000fe8000c10190e */
[----:B------:R-:W-:Y:S04]  /*17a0*/  STG.E desc[UR14][R84.64+0x880], R7 ;  /* 0x0008800754007986 */ /* 0x000fe8000c10190e */
[----:B------:R-:W-:Y:S04]  /*17b0*/  STG.E desc[UR14][R84.64+0xc00], R9 ;  /* 0x000c000954007986 */ /* 0x000fe8000c10190e */
[----:B------:R-:W-:Y:S04]  /*17c0*/  STG.E desc[UR14][R84.64+0xc80], R11 ;  /* 0x000c800b54007986 */ /* 0x000fe8000c10190e */
[----:B------:R-:W0:Y:S04]  /*17d0*/  LDS.128 R44, [R80] ;  /* 0x00000000502c7984 */ /* 0x000e280000000c00 */
[----:B------:R-:W1:Y:S04]  /*17e0*/  LDS.128 R40, [R80+0x100] ;  /* 0x0001000050287984 */ /* 0x000e680000000c00 */
[----:B------:R-:W1:Y:S04]  /*17f0*/  LDS.128 R24, [R80+0x200] ;  /* 0x0002000050187984 */ /* 0x000e680000000c00 */
[----:B------:R-:W1:Y:S04]  /*1800*/  LDS.128 R28, [R80+0x300] ;  /* 0x00030000501c7984 */ /* 0x000e680000000c00 */
[----:B------:R-:W1:Y:S04]  /*1810*/  LDS.128 R32, [R80+0x400] ;  /* 0x0004000050207984 */ /* 0x000e680000000c00 */
[----:B------:R-:W1:Y:S04]  /*1820*/  LDS.128 R4, [R80+0x500] ;  /* 0x0005000050047984 */ /* 0x000e680000000c00 */
[----:B------:R-:W1:Y:S04]  /*1830*/  LDS.128 R8, [R80+0x600] ;  /* 0x0006000050087984 */ /* 0x000e680000000c00 */
[----:B------:R-:W1:Y:S04]  /*1840*/  LDS.128 R36, [R80+0x700] ;  /* 0x0007000050247984 */ /* 0x000e680000000c00 */
[----:B--2---:R-:W-:Y:S04]  /*1850*/  STG.E desc[UR14][R84.64+0x1000], R12 ;  /* 0x0010000c54007986 */ /* 0x004fe8000c10190e */
[----:B------:R-:W-:Y:S04]  /*1860*/  STG.E desc[UR14][R84.64+0x1080], R14 ;  /* 0x0010800e54007986 */ /* 0x000fe8000c10190e */
[----:B---3--:R-:W-:Y:S04]  /*1870*/  STG.E desc[UR14][R84.64+0x1400], R16 ;  /* 0x0014001054007986 */ /* 0x008fe8000c10190e */
[----:B------:R-:W-:Y:S04]  /*1880*/  STG.E desc[UR14][R84.64+0x1480], R18 ;  /* 0x0014801254007986 */ /* 0x000fe8000c10190e */
[----:B------:R-:W-:Y:S04]  /*1890*/  STG.E desc[UR14][R84.64+0x1800], R13 ;  /* 0x0018000d54007986 */ /* 0x000fe8000c10190e */
[----:B------:R-:W-:Y:S04]  /*18a0*/  STG.E desc[UR14][R84.64+0x1880], R15 ;  /* 0x0018800f54007986 */ /* 0x000fe8000c10190e */
[----:B------:R-:W-:Y:S04]  /*18b0*/  STG.E desc[UR14][R84.64+0x1c00], R17 ;  /* 0x001c001154007986 */ /* 0x000fe8000c10190e */
[----:B------:R-:W-:Y:S04]  /*18c0*/  STG.E desc[UR14][R84.64+0x1c80], R19 ;  /* 0x001c801354007986 */ /* 0x000fe8000c10190e */
[----:B----4-:R-:W-:Y:S04]  /*18d0*/  STG.E desc[UR14][R84.64+0x2000], R20 ;  /* 0x0020001454007986 */ /* 0x010fe8000c10190e */
[----:B------:R-:W-:Y:S04]  /*18e0*/  STG.E desc[UR14][R84.64+0x2080], R22 ;  /* 0x0020801654007986 */ /* 0x000fe8000c10190e */
[----:B-----5:R-:W-:Y:S04]  /*18f0*/  STG.E desc[UR14][R84.64+0x2400], R56 ;  /* 0x0024003854007986 */ /* 0x020fe8000c10190e */
[----:B------:R-:W-:Y:S04]  /*1900*/  STG.E desc[UR14][R84.64+0x2480], R58 ;  /* 0x0024803a54007986 */ /* 0x000fe8000c10190e */
        /* <DEDUP_REMOVED lines=12> */
[----:B0-----:R-:W-:Y:S04]  /*19d0*/  STG.E desc[UR14][R84.64+0x4000], R44 ;  /* 0x0040002c54007986 */ /* 0x001fe8000c10190e */
[----:B------:R-:W-:Y:S04]  /*19e0*/  STG.E desc[UR14][R84.64+0x4080], R46 ;  /* 0x0040802e54007986 */ /* 0x000fe8000c10190e */
        /* <DEDUP_REMOVED lines=29> */
[----:B------:R-:W-:Y:S01]  /*1bc0*/  STG.E desc[UR14][R2.64+0x7c80], R39 ;  /* 0x007c802702007986 */ /* 0x000fe2000c10190e */
[----:B------:R-:W-:Y:S05]  /*1bd0*/  EXIT ;  /* 0x000000000000794d */ /* 0x000fea0003800000 */
.L_x_0:
[----:B------:R-:W-:-:S00]  /*1be0*/  BRA `(.L_x_0) ;  /* 0xfffffffc00fc7947 */ /* 0x000fc0000383ffff */
[----:B------:R-:W-:-:S00]  /*1bf0*/  NOP ;  /* 0x0000000000007918 */ /* 0x000fc00000000000 */
        /* <DEDUP_REMOVED lines=8> */
.L_x_1:


//--------------------- .nv.shared.gluon_mma      --------------------------
	.section	.nv.shared.gluon_mma,"aw",@nobits
	.sectionflags	@""
	.align	16
	.zero		1024


//--------------------- .nv.shared.reserved.0     --------------------------
	.section	.nv.shared.reserved.0,"aw",@nobits
	.weak		__nv_reservedSMEM_offset_0_alias
	.size		__nv_reservedSMEM_offset_0_alias, 0, 0
	.other		__nv_reservedSMEM_offset_0_alias,@"STO_CUDA_RESERVED_SHARED STV_DEFAULT"
__nv_reservedSMEM_offset_0_alias:
	.zero		0


//--------------------- .nv.constant0.gluon_mma   --------------------------
	.section	.nv.constant0.gluon_mma,"a",@progbits
	.sectionflags	@""
	.align	4
.nv.constant0.gluon_mma:
	.zero		568


//--------------------- SYMBOLS --------------------------

	.type		.nv.reservedSmem.offset0,@object
	.size		.nv.reservedSmem.offset0,0x4
